//
// Generated by NVIDIA NVVM Compiler
//
// Compiler Build ID: CL-36424714
// Cuda compilation tools, release 13.0, V13.0.88
// Based on NVVM 20.0.0
//

.version 9.0
.target sm_100
.address_size 64

	// .globl	_Z16maxPoolingKernelPfS_iii

.visible .entry _Z16maxPoolingKernelPfS_iii(
	.param .u64 .ptr .align 1 _Z16maxPoolingKernelPfS_iii_param_0,
	.param .u64 .ptr .align 1 _Z16maxPoolingKernelPfS_iii_param_1,
	.param .u32 _Z16maxPoolingKernelPfS_iii_param_2,
	.param .u32 _Z16maxPoolingKernelPfS_iii_param_3,
	.param .u32 _Z16maxPoolingKernelPfS_iii_param_4
)
{
	.reg .pred 	%p<13>;
	.reg .b32 	%r<55>;
	.reg .b32 	%f<88>;
	.reg .b64 	%rd<16>;

	ld.param.u64 	%rd5, [_Z16maxPoolingKernelPfS_iii_param_0];
	ld.param.u64 	%rd4, [_Z16maxPoolingKernelPfS_iii_param_1];
	ld.param.u32 	%r26, [_Z16maxPoolingKernelPfS_iii_param_3];
	ld.param.u32 	%r27, [_Z16maxPoolingKernelPfS_iii_param_4];
	cvta.to.global.u64 	%rd1, %rd5;
	mov.u32 	%r28, %tid.z;
	mov.u32 	%r29, %ctaid.z;
	mov.u32 	%r30, %ntid.z;
	mad.lo.s32 	%r1, %r29, %r30, %r28;
	mov.u32 	%r31, %tid.x;
	mov.u32 	%r32, %ctaid.x;
	mov.u32 	%r33, %ntid.x;
	mad.lo.s32 	%r2, %r32, %r33, %r31;
	mov.u32 	%r34, %tid.y;
	mov.u32 	%r35, %ctaid.y;
	mov.u32 	%r36, %ntid.y;
	mad.lo.s32 	%r37, %r35, %r36, %r34;
	div.s32 	%r38, %r26, %r27;
	max.s32 	%r39, %r2, %r37;
	setp.ge.s32 	%p1, %r39, %r38;
	@%p1 bra 	$L__BB0_18;
	setp.lt.s32 	%p2, %r27, 1;
	mov.f32 	%f86, 0fCE6E6B28;
	@%p2 bra 	$L__BB0_17;
	mul.lo.s32 	%r41, %r27, %r2;
	mul.lo.s32 	%r5, %r27, %r37;
	mad.lo.s32 	%r6, %r26, %r1, %r41;
	and.b32  	%r7, %r27, 15;
	add.s32 	%r8, %r7, -1;
	and.b32  	%r9, %r27, 7;
	add.s32 	%r10, %r9, -1;
	and.b32  	%r11, %r27, 2147483632;
	and.b32  	%r12, %r27, 3;
	neg.s32 	%r13, %r11;
	add.s64 	%rd2, %rd1, 32;
	mov.f32 	%f86, 0fCE6E6B28;
	mov.b32 	%r49, 0;
$L__BB0_3:
	setp.lt.u32 	%p3, %r27, 16;
	add.s32 	%r43, %r6, %r49;
	mad.lo.s32 	%r15, %r43, %r26, %r5;
	mov.b32 	%r53, 0;
	@%p3 bra 	$L__BB0_6;
	mov.u32 	%r50, %r15;
	mov.u32 	%r51, %r13;
$L__BB0_5:
	.pragma "nounroll";
	mul.wide.s32 	%rd6, %r50, 4;
	add.s64 	%rd7, %rd2, %rd6;
	ld.global.f32 	%f20, [%rd7+-32];
	max.f32 	%f21, %f86, %f20;
	ld.global.f32 	%f22, [%rd7+-28];
	max.f32 	%f23, %f21, %f22;
	ld.global.f32 	%f24, [%rd7+-24];
	max.f32 	%f25, %f23, %f24;
	ld.global.f32 	%f26, [%rd7+-20];
	max.f32 	%f27, %f25, %f26;
	ld.global.f32 	%f28, [%rd7+-16];
	max.f32 	%f29, %f27, %f28;
	ld.global.f32 	%f30, [%rd7+-12];
	max.f32 	%f31, %f29, %f30;
	ld.global.f32 	%f32, [%rd7+-8];
	max.f32 	%f33, %f31, %f32;
	ld.global.f32 	%f34, [%rd7+-4];
	max.f32 	%f35, %f33, %f34;
	ld.global.f32 	%f36, [%rd7];
	max.f32 	%f37, %f35, %f36;
	ld.global.f32 	%f38, [%rd7+4];
	max.f32 	%f39, %f37, %f38;
	ld.global.f32 	%f40, [%rd7+8];
	max.f32 	%f41, %f39, %f40;
	ld.global.f32 	%f42, [%rd7+12];
	max.f32 	%f43, %f41, %f42;
	ld.global.f32 	%f44, [%rd7+16];
	max.f32 	%f45, %f43, %f44;
	ld.global.f32 	%f46, [%rd7+20];
	max.f32 	%f47, %f45, %f46;
	ld.global.f32 	%f48, [%rd7+24];
	max.f32 	%f49, %f47, %f48;
	ld.global.f32 	%f50, [%rd7+28];
	max.f32 	%f86, %f49, %f50;
	add.s32 	%r51, %r51, 16;
	add.s32 	%r50, %r50, 16;
	setp.ne.s32 	%p4, %r51, 0;
	mov.u32 	%r53, %r11;
	@%p4 bra 	$L__BB0_5;
$L__BB0_6:
	setp.eq.s32 	%p5, %r7, 0;
	@%p5 bra 	$L__BB0_16;
	setp.lt.u32 	%p6, %r8, 7;
	@%p6 bra 	$L__BB0_9;
	add.s32 	%r44, %r15, %r53;
	mul.wide.s32 	%rd8, %r44, 4;
	add.s64 	%rd9, %rd1, %rd8;
	ld.global.f32 	%f52, [%rd9];
	max.f32 	%f53, %f86, %f52;
	ld.global.f32 	%f54, [%rd9+4];
	max.f32 	%f55, %f53, %f54;
	ld.global.f32 	%f56, [%rd9+8];
	max.f32 	%f57, %f55, %f56;
	ld.global.f32 	%f58, [%rd9+12];
	max.f32 	%f59, %f57, %f58;
	ld.global.f32 	%f60, [%rd9+16];
	max.f32 	%f61, %f59, %f60;
	ld.global.f32 	%f62, [%rd9+20];
	max.f32 	%f63, %f61, %f62;
	ld.global.f32 	%f64, [%rd9+24];
	max.f32 	%f65, %f63, %f64;
	ld.global.f32 	%f66, [%rd9+28];
	max.f32 	%f86, %f65, %f66;
	add.s32 	%r53, %r53, 8;
$L__BB0_9:
	setp.eq.s32 	%p7, %r9, 0;
	@%p7 bra 	$L__BB0_16;
	setp.lt.u32 	%p8, %r10, 3;
	@%p8 bra 	$L__BB0_12;
	add.s32 	%r45, %r15, %r53;
	mul.wide.s32 	%rd10, %r45, 4;
	add.s64 	%rd11, %rd1, %rd10;
	ld.global.f32 	%f68, [%rd11];
	max.f32 	%f69, %f86, %f68;
	ld.global.f32 	%f70, [%rd11+4];
	max.f32 	%f71, %f69, %f70;
	ld.global.f32 	%f72, [%rd11+8];
	max.f32 	%f73, %f71, %f72;
	ld.global.f32 	%f74, [%rd11+12];
	max.f32 	%f86, %f73, %f74;
	add.s32 	%r53, %r53, 4;
$L__BB0_12:
	setp.eq.s32 	%p9, %r12, 0;
	@%p9 bra 	$L__BB0_16;
	setp.eq.s32 	%p10, %r12, 1;
	add.s32 	%r46, %r15, %r53;
	mul.wide.s32 	%rd12, %r46, 4;
	add.s64 	%rd3, %rd1, %rd12;
	ld.global.f32 	%f75, [%rd3];
	max.f32 	%f86, %f86, %f75;
	@%p10 bra 	$L__BB0_16;
	setp.eq.s32 	%p11, %r12, 2;
	ld.global.f32 	%f76, [%rd3+4];
	max.f32 	%f86, %f86, %f76;
	@%p11 bra 	$L__BB0_16;
	ld.global.f32 	%f77, [%rd3+8];
	max.f32 	%f86, %f86, %f77;
$L__BB0_16:
	add.s32 	%r49, %r49, 1;
	setp.ne.s32 	%p12, %r49, %r27;
	@%p12 bra 	$L__BB0_3;
$L__BB0_17:
	mad.lo.s32 	%r47, %r38, %r1, %r2;
	mad.lo.s32 	%r48, %r47, %r38, %r37;
	cvta.to.global.u64 	%rd13, %rd4;
	mul.wide.s32 	%rd14, %r48, 4;
	add.s64 	%rd15, %rd13, %rd14;
	st.global.f32 	[%rd15], %f86;
$L__BB0_18:
	ret;

}


// ===== COMPILED SASS (sm_100) =====

	.target	sm_100

	.elftype	@"ET_EXEC"


//--------------------- .note.nv.tkinfo           --------------------------
	.section	.note.nv.tkinfo,"",@"SHT_NOTE"
	.sectionflags	@"SHF_NOTE_NV_TKINFO"
	.tkinfo
        /*0018*/ 	.word	0x00000002
        /*0030*/ 	.string	""
        /*0030*/ 	.string	"ptxas"
        /*0030*/ 	.string	"Cuda compilation tools, release 13.0, V13.0.88"
        /*0030*/ 	.string	"Build cuda_13.0.r13.0/compiler.36424714_0"
        /*0030*/ 	.string	"-arch sm_100 -m 64 "



//--------------------- .note.nv.cuinfo           --------------------------
	.section	.note.nv.cuinfo,"",@"SHT_NOTE"
	.sectionflags	@"SHF_NOTE_NV_CUINFO"
        /*0018*/ 	.short	0x0002
        /*001a*/ 	.short	0x0064
        /*001c*/ 	.short	0x0082
	.zero		2


//--------------------- .nv.info                  --------------------------
	.section	.nv.info,"",@"SHT_CUDA_INFO"
	.align	4


	//----- nvinfo : EIATTR_REGCOUNT
	.align		4
        /*0000*/ 	.byte	0x04, 0x2f
        /*0002*/ 	.short	(.L_1 - .L_0)
	.align		4
.L_0:
        /*0004*/ 	.word	index@(_Z16maxPoolingKernelPfS_iii)
        /*0008*/ 	.word	0x0000001e


	//----- nvinfo : EIATTR_FRAME_SIZE
	.align		4
.L_1:
        /*000c*/ 	.byte	0x04, 0x11
        /*000e*/ 	.short	(.L_3 - .L_2)
	.align		4
.L_2:
        /*0010*/ 	.word	index@(_Z16maxPoolingKernelPfS_iii)
        /*0014*/ 	.word	0x00000000


	//----- nvinfo : EIATTR_MIN_STACK_SIZE
	.align		4
.L_3:
        /*0018*/ 	.byte	0x04, 0x12
        /*001a*/ 	.short	(.L_5 - .L_4)
	.align		4
.L_4:
        /*001c*/ 	.word	index@(_Z16maxPoolingKernelPfS_iii)
        /*0020*/ 	.word	0x00000000
.L_5:


//--------------------- .nv.compat                --------------------------
	.section	.nv.compat,"",@"SHT_CUDA_COMPAT_INFO"
	.align	4
        /*0000*/ 	.byte	0x02, 0x09, 0x00, 0x00, 0x02, 0x02, 0x01, 0x00, 0x02, 0x05, 0x05, 0x00, 0x03, 0x07, 0x01, 0x01
        /*0010*/ 	.byte	0x02, 0x03, 0x00, 0x00, 0x02, 0x06, 0x01, 0x00, 0x04, 0x0b, 0x08, 0x00, 0x09, 0x00, 0x00, 0x00
        /*0020*/ 	.byte	0x00, 0x00, 0x00, 0x00


//--------------------- .nv.info._Z16maxPoolingKernelPfS_iii --------------------------
	.section	.nv.info._Z16maxPoolingKernelPfS_iii,"",@"SHT_CUDA_INFO"
	.sectionflags	@""
	.align	4


	//----- nvinfo : EIATTR_CUDA_API_VERSION
	.align		4
        /*0000*/ 	.byte	0x04, 0x37
        /*0002*/ 	.short	(.L_7 - .L_6)
.L_6:
        /*0004*/ 	.word	0x00000082


	//----- nvinfo : EIATTR_KPARAM_INFO
	.align		4
.L_7:
        /*0008*/ 	.byte	0x04, 0x17
        /*000a*/ 	.short	(.L_9 - .L_8)
.L_8:
        /*000c*/ 	.word	0x00000000
        /*0010*/ 	.short	0x0004
        /*0012*/ 	.short	0x0018
        /*0014*/ 	.byte	0x00, 0xf0, 0x11, 0x00


	//----- nvinfo : EIATTR_KPARAM_INFO
	.align		4
.L_9:
        /*0018*/ 	.byte	0x04, 0x17
        /*001a*/ 	.short	(.L_11 - .L_10)
.L_10:
        /*001c*/ 	.word	0x00000000
        /*0020*/ 	.short	0x0003
        /*0022*/ 	.short	0x0014
        /*0024*/ 	.byte	0x00, 0xf0, 0x11, 0x00


	//----- nvinfo : EIATTR_KPARAM_INFO
	.align		4
.L_11:
        /*0028*/ 	.byte	0x04, 0x17
        /*002a*/ 	.short	(.L_13 - .L_12)
.L_12:
        /*002c*/ 	.word	0x00000000
        /*0030*/ 	.short	0x0002
        /*0032*/ 	.short	0x0010
        /*0034*/ 	.byte	0x00, 0xf0, 0x11, 0x00


	//----- nvinfo : EIATTR_KPARAM_INFO
	.align		4
.L_13:
        /*0038*/ 	.byte	0x04, 0x17
        /*003a*/ 	.short	(.L_15 - .L_14)
.L_14:
        /*003c*/ 	.word	0x00000000
        /*0040*/ 	.short	0x0001
        /*0042*/ 	.short	0x0008
        /*0044*/ 	.byte	0x00, 0xf5, 0x21, 0x00


	//----- nvinfo : EIATTR_KPARAM_INFO
	.align		4
.L_15:
        /*0048*/ 	.byte	0x04, 0x17
        /*004a*/ 	.short	(.L_17 - .L_16)
.L_16:
        /*004c*/ 	.word	0x00000000
        /*0050*/ 	.short	0x0000
        /*0052*/ 	.short	0x0000
        /*0054*/ 	.byte	0x00, 0xf5, 0x21, 0x00


	//----- nvinfo : EIATTR_SPARSE_MMA_MASK
	.align		4
.L_17:
        /*0058*/ 	.byte	0x03, 0x50
        /*005a*/ 	.short	0x0000


	//----- nvinfo : EIATTR_MAXREG_COUNT
	.align		4
        /*005c*/ 	.byte	0x03, 0x1b
        /*005e*/ 	.short	0x00ff


	//----- nvinfo : EIATTR_MERCURY_ISA_VERSION
	.align		4
        /*0060*/ 	.byte	0x03, 0x5f
        /*0062*/ 	.short	0x0101


	//----- nvinfo : EIATTR_VRC_CTA_INIT_COUNT
	.align		4
        /*0064*/ 	.byte	0x02, 0x4a
	.zero		1
	.zero		1


	//----- nvinfo : EIATTR_EXIT_INSTR_OFFSETS
	.align		4
        /*0068*/ 	.byte	0x04, 0x1c
        /*006a*/ 	.short	(.L_19 - .L_18)


	//   ....[0]....
.L_18:
        /*006c*/ 	.word	0x00000280


	//   ....[1]....
        /*0070*/ 	.word	0x000009d0


	//----- nvinfo : EIATTR_CBANK_PARAM_SIZE
	.align		4
.L_19:
        /*0074*/ 	.byte	0x03, 0x19
        /*0076*/ 	.short	0x001c


	//----- nvinfo : EIATTR_PARAM_CBANK
	.align		4
        /*0078*/ 	.byte	0x04, 0x0a
        /*007a*/ 	.short	(.L_21 - .L_20)
	.align		4
.L_20:
        /*007c*/ 	.word	index@(.nv.constant0._Z16maxPoolingKernelPfS_iii)
        /*0080*/ 	.short	0x0380
        /*0082*/ 	.short	0x001c


	//----- nvinfo : EIATTR_SW_WAR
	.align		4
.L_21:
        /*0084*/ 	.byte	0x04, 0x36
        /*0086*/ 	.short	(.L_23 - .L_22)
.L_22:
        /*0088*/ 	.word	0x00000008
.L_23:


//--------------------- .nv.callgraph             --------------------------
	.section	.nv.callgraph,"",@"SHT_CUDA_CALLGRAPH"
	.align	4
	.sectionentsize	8
	.align		4
        /*0000*/ 	.word	0x00000000
	.align		4
        /*0004*/ 	.word	0xffffffff
	.align		4
        /*0008*/ 	.word	0x00000000
	.align		4
        /*000c*/ 	.word	0xfffffffe
	.align		4
        /*0010*/ 	.word	0x00000000
	.align		4
        /*0014*/ 	.word	0xfffffffd
	.align		4
        /*0018*/ 	.word	0x00000000
	.align		4
        /*001c*/ 	.word	0xfffffffc


//--------------------- .text._Z16maxPoolingKernelPfS_iii --------------------------
	.section	.text._Z16maxPoolingKernelPfS_iii,"ax",@progbits
	.align	128
        .global         _Z16maxPoolingKernelPfS_iii
        .type           _Z16maxPoolingKernelPfS_iii,@function
        .size           _Z16maxPoolingKernelPfS_iii,(.L_x_8 - _Z16maxPoolingKernelPfS_iii)
        .other          _Z16maxPoolingKernelPfS_iii,@"STO_CUDA_ENTRY STV_DEFAULT"
_Z16maxPoolingKernelPfS_iii:
.text._Z16maxPoolingKernelPfS_iii:
[----:B------:R-:W-:Y:S08]  /*0000*/  LDC R1, c[0x0][0x37c] ;  /* 0x0000df00ff017b82 */ /* 0x000ff00000000800 */
[----:B------:R-:W0:Y:S01]  /*0010*/  LDC R10, c[0x0][0x398] ;  /* 0x0000e600ff0a7b82 */ /* 0x000e220000000800 */
[----:B------:R-:W1:Y:S07]  /*0020*/  S2R R6, SR_TID.Z ;  /* 0x0000000000067919 */ /* 0x000e6e0000002300 */
[----:B------:R-:W2:Y:S08]  /*0030*/  LDC R7, c[0x0][0x394] ;  /* 0x0000e500ff077b82 */ /* 0x000eb00000000800 */
[----:B------:R-:W1:Y:S01]  /*0040*/  LDC R9, c[0x0][0x368] ;  /* 0x0000da00ff097b82 */ /* 0x000e620000000800 */
[----:B0-----:R-:W-:-:S07]  /*0050*/  IABS R11, R10 ;  /* 0x0000000a000b7213 */ /* 0x001fce0000000000 */
[----:B------:R-:W-:Y:S01]  /*0060*/  S2UR UR5, SR_CTAID.X ;  /* 0x00000000000579c3 */ /* 0x000fe20000002500 */
[----:B------:R-:W0:Y:S07]  /*0070*/  I2F.RP R0, R11 ;  /* 0x0000000b00007306 */ /* 0x000e2e0000209400 */
[----:B------:R-:W-:Y:S08]  /*0080*/  S2UR UR6, SR_CTAID.Y ;  /* 0x00000000000679c3 */ /* 0x000ff00000002600 */
[----:B------:R-:W1:Y:S01]  /*0090*/  S2UR UR4, SR_CTAID.Z ;  /* 0x00000000000479c3 */ /* 0x000e620000002700 */
[----:B0-----:R-:W0:Y:S02]  /*00a0*/  MUFU.RCP R0, R0 ;  /* 0x0000000000007308 */ /* 0x001e240000001000 */
[----:B0-----:R-:W-:-:S06]  /*00b0*/  VIADD R2, R0, 0xffffffe ;  /* 0x0ffffffe00027836 */ /* 0x001fcc0000000000 */
[----:B------:R0:W3:Y:S01]  /*00c0*/  F2I.FTZ.U32.TRUNC.NTZ R3, R2 ;  /* 0x0000000200037305 */ /* 0x0000e2000021f000 */
[----:B-1----:R-:W-:Y:S02]  /*00d0*/  IMAD R6, R9, UR4, R6 ;  /* 0x0000000409067c24 */ /* 0x002fe4000f8e0206 */
[----:B0-----:R-:W-:Y:S02]  /*00e0*/  IMAD.MOV.U32 R2, RZ, RZ, RZ ;  /* 0x000000ffff027224 */ /* 0x001fe400078e00ff */
[----:B---3--:R-:W-:-:S04]  /*00f0*/  IMAD.MOV R4, RZ, RZ, -R3 ;  /* 0x000000ffff047224 */ /* 0x008fc800078e0a03 */
[----:B------:R-:W-:Y:S01]  /*0100*/  IMAD R5, R4, R11, RZ ;  /* 0x0000000b04057224 */ /* 0x000fe200078e02ff */
[----:B--2---:R-:W-:-:S03]  /*0110*/  IABS R4, R7 ;  /* 0x0000000700047213 */ /* 0x004fc60000000000 */
[----:B------:R-:W-:Y:S02]  /*0120*/  IMAD.HI.U32 R3, R3, R5, R2 ;  /* 0x0000000503037227 */ /* 0x000fe400078e0002 */
[----:B------:R-:W0:Y:S04]  /*0130*/  S2R R5, SR_TID.X ;  /* 0x0000000000057919 */ /* 0x000e280000002100 */
[----:B------:R-:W-:-:S04]  /*0140*/  IMAD.HI.U32 R0, R3, R4, RZ ;  /* 0x0000000403007227 */ /* 0x000fc800078e00ff */
[----:B------:R-:W-:-:S04]  /*0150*/  IMAD.MOV R3, RZ, RZ, -R0 ;  /* 0x000000ffff037224 */ /* 0x000fc800078e0a00 */
[C---:B------:R-:W-:Y:S02]  /*0160*/  IMAD R2, R11.reuse, R3, R4 ;  /* 0x000000030b027224 */ /* 0x040fe400078e0204 */
[----:B------:R-:W1:Y:S01]  /*0170*/  S2R R3, SR_TID.Y ;  /* 0x0000000000037919 */ /* 0x000e620000002200 */
[----:B------:R-:W0:Y:S02]  /*0180*/  LDC R4, c[0x0][0x360] ;  /* 0x0000d800ff047b82 */ /* 0x000e240000000800 */
[----:B------:R-:W-:-:S06]  /*0190*/  ISETP.GT.U32.AND P2, PT, R11, R2, PT ;  /* 0x000000020b00720c */ /* 0x000fcc0003f44070 */
[----:B------:R-:W1:Y:S07]  /*01a0*/  LDC R8, c[0x0][0x364] ;  /* 0x0000d900ff087b82 */ /* 0x000e6e0000000800 */
[----:B------:R-:W-:Y:S02]  /*01b0*/  @!P2 IMAD.IADD R2, R2, 0x1, -R11 ;  /* 0x000000010202a824 */ /* 0x000fe400078e0a0b */
[----:B------:R-:W-:Y:S01]  /*01c0*/  @!P2 VIADD R0, R0, 0x1 ;  /* 0x000000010000a836 */ /* 0x000fe20000000000 */
[----:B------:R-:W-:-:S02]  /*01d0*/  ISETP.NE.AND P2, PT, R10, RZ, PT ;  /* 0x000000ff0a00720c */ /* 0x000fc40003f45270 */
[----:B------:R-:W-:Y:S02]  /*01e0*/  ISETP.GE.U32.AND P0, PT, R2, R11, PT ;  /* 0x0000000b0200720c */ /* 0x000fe40003f06070 */
[----:B------:R-:W-:Y:S01]  /*01f0*/  LOP3.LUT R2, R7, R10, RZ, 0x3c, !PT ;  /* 0x0000000a07027212 */ /* 0x000fe200078e3cff */
[----:B0-----:R-:W-:-:S03]  /*0200*/  IMAD R5, R4, UR5, R5 ;  /* 0x0000000504057c24 */ /* 0x001fc6000f8e0205 */
[----:B------:R-:W-:Y:S01]  /*0210*/  ISETP.GE.AND P1, PT, R2, RZ, PT ;  /* 0x000000ff0200720c */ /* 0x000fe20003f26270 */
[----:B-1----:R-:W-:-:S06]  /*0220*/  IMAD R4, R8, UR6, R3 ;  /* 0x0000000608047c24 */ /* 0x002fcc000f8e0203 */
[----:B------:R-:W-:Y:S02]  /*0230*/  @P0 IADD3 R0, PT, PT, R0, 0x1, RZ ;  /* 0x0000000100000810 */ /* 0x000fe40007ffe0ff */
[----:B------:R-:W-:-:S04]  /*0240*/  VIMNMX R3, PT, PT, R5, R4, !PT ;  /* 0x0000000405037248 */ /* 0x000fc80007fe0100 */
[----:B------:R-:W-:Y:S01]  /*0250*/  @!P1 IMAD.MOV R0, RZ, RZ, -R0 ;  /* 0x000000ffff009224 */ /* 0x000fe200078e0a00 */
[----:B------:R-:W-:-:S04]  /*0260*/  @!P2 LOP3.LUT R0, RZ, R10, RZ, 0x33, !PT ;  /* 0x0000000aff00a212 */ /* 0x000fc800078e33ff */
[----:B------:R-:W-:-:S13]  /*0270*/  ISETP.GE.AND P0, PT, R3, R0, PT ;  /* 0x000000000300720c */ /* 0x000fda0003f06270 */
[----:B------:R-:W-:Y:S05]  /*0280*/  @P0 EXIT ;  /* 0x000000000000094d */ /* 0x000fea0003800000 */
[----:B------:R-:W-:Y:S01]  /*0290*/  ISETP.GE.AND P0, PT, R10, 0x1, PT ;  /* 0x000000010a00780c */ /* 0x000fe20003f06270 */
[----:B------:R-:W0:Y:S01]  /*02a0*/  LDCU.64 UR8, c[0x0][0x358] ;  /* 0x00006b00ff0877ac */ /* 0x000e220008000a00 */
[----:B------:R-:W-:-:S11]  /*02b0*/  IMAD.MOV.U32 R13, RZ, RZ, -0x319194d8 ;  /* 0xce6e6b28ff0d7424 */ /* 0x000fd600078e00ff */
[----:B------:R-:W-:Y:S05]  /*02c0*/  @!P0 BRA `(.L_x_0) ;  /* 0x0000000400ac8947 */ /* 0x000fea0003800000 */
[----:B------:R-:W1:Y:S01]  /*02d0*/  LDCU.64 UR6, c[0x0][0x380] ;  /* 0x00007000ff0677ac */ /* 0x000e620008000a00 */
[C---:B------:R-:W-:Y:S01]  /*02e0*/  LOP3.LUT R17, R10.reuse, 0x7, RZ, 0xc0, !PT ;  /* 0x000000070a117812 */ /* 0x040fe200078ec0ff */
[-C--:B------:R-:W-:Y:S01]  /*02f0*/  IMAD R2, R5, R10.reuse, RZ ;  /* 0x0000000a05027224 */ /* 0x080fe200078e02ff */
[----:B------:R-:W-:Y:S01]  /*0300*/  LOP3.LUT R16, R10, 0xf, RZ, 0xc0, !PT ;  /* 0x0000000f0a107812 */ /* 0x000fe200078ec0ff */
[----:B------:R-:W-:Y:S01]  /*0310*/  IMAD R9, R4, R10, RZ ;  /* 0x0000000a04097224 */ /* 0x000fe200078e02ff */
[----:B------:R-:W-:Y:S01]  /*0320*/  UMOV UR4, URZ ;  /* 0x000000ff00047c82 */ /* 0x000fe20008000000 */
[----:B------:R-:W-:Y:S02]  /*0330*/  VIADD R8, R17, 0xffffffff ;  /* 0xffffffff11087836 */ /* 0x000fe40000000000 */
[----:B------:R-:W-:Y:S02]  /*0340*/  VIADD R3, R16, 0xffffffff ;  /* 0xffffffff10037836 */ /* 0x000fe40000000000 */
[----:B------:R-:W-:Y:S01]  /*0350*/  IMAD R7, R6, R7, R2 ;  /* 0x0000000706077224 */ /* 0x000fe200078e0202 */
[----:B------:R-:W-:Y:S01]  /*0360*/  ISETP.GE.U32.AND P1, PT, R8, 0x3, PT ;  /* 0x000000030800780c */ /* 0x000fe20003f26070 */
[----:B------:R-:W-:Y:S01]  /*0370*/  IMAD.MOV.U32 R13, RZ, RZ, -0x319194d8 ;  /* 0xce6e6b28ff0d7424 */ /* 0x000fe200078e00ff */
[----:B------:R-:W-:-:S02]  /*0380*/  LOP3.LUT R8, R10, 0x7ffffff0, RZ, 0xc0, !PT ;  /* 0x7ffffff00a087812 */ /* 0x000fc400078ec0ff */
[----:B------:R-:W-:Y:S02]  /*0390*/  ISETP.GE.U32.AND P0, PT, R3, 0x7, PT ;  /* 0x000000070300780c */ /* 0x000fe40003f06070 */
[----:B------:R-:W-:Y:S01]  /*03a0*/  LOP3.LUT R10, R10, 0x3, RZ, 0xc0, !PT ;  /* 0x000000030a0a7812 */ /* 0x000fe200078ec0ff */
[----:B-1----:R-:W-:Y:S01]  /*03b0*/  UIADD3 UR5, UP0, UPT, UR6, 0x20, URZ ;  /* 0x0000002006057890 */ /* 0x002fe2000ff1e0ff */
[----:B------:R-:W-:-:S03]  /*03c0*/  IADD3 R11, PT, PT, -R8, RZ, RZ ;  /* 0x000000ff080b7210 */ /* 0x000fc60007ffe1ff */
[----:B------:R-:W-:-:S12]  /*03d0*/  UIADD3.X UR6, UPT, UPT, URZ, UR7, URZ, UP0, !UPT ;  /* 0x00000007ff067290 */ /* 0x000fd800087fe4ff */
.L_x_6:
[----:B------:R-:W1:Y:S01]  /*03e0*/  LDCU UR7, c[0x0][0x398] ;  /* 0x00007300ff0777ac */ /* 0x000e620008000800 */
[----:B------:R-:W-:Y:S02]  /*03f0*/  VIADD R12, R7, UR4 ;  /* 0x00000004070c7c36 */ /* 0x000fe40008000000 */
[----:B------:R-:W-:Y:S01]  /*0400*/  IMAD.MOV.U32 R15, RZ, RZ, RZ ;  /* 0x000000ffff0f7224 */ /* 0x000fe200078e00ff */
[----:B------:R-:W2:Y:S01]  /*0410*/  LDCU UR10, c[0x0][0x394] ;  /* 0x00007280ff0a77ac */ /* 0x000ea20008000800 */
[----:B------:R-:W-:Y:S02]  /*0420*/  UIADD3 UR4, UPT, UPT, UR4, 0x1, URZ ;  /* 0x0000000104047890 */ /* 0x000fe4000fffe0ff */
[----:B-1----:R-:W-:Y:S02]  /*0430*/  UISETP.GE.U32.AND UP0, UPT, UR7, 0x10, UPT ;  /* 0x000000100700788c */ /* 0x002fe4000bf06070 */
[----:B------:R-:W-:Y:S01]  /*0440*/  UISETP.NE.AND UP1, UPT, UR4, UR7, UPT ;  /* 0x000000070400728c */ /* 0x000fe2000bf25270 */
[----:B--2---:R-:W-:-:S06]  /*0450*/  IMAD R12, R12, UR10, R9 ;  /* 0x0000000a0c0c7c24 */ /* 0x004fcc000f8e0209 */
[----:B------:R-:W-:Y:S05]  /*0460*/  BRA.U !UP0, `(.L_x_1) ;  /* 0x0000000108887547 */ /* 0x000fea000b800000 */
[----:B------:R-:W-:Y:S02]  /*0470*/  IMAD.MOV.U32 R15, RZ, RZ, R12 ;  /* 0x000000ffff0f7224 */ /* 0x000fe400078e000c */
[----:B------:R-:W-:-:S07]  /*0480*/  IMAD.MOV.U32 R14, RZ, RZ, R11 ;  /* 0x000000ffff0e7224 */ /* 0x000fce00078e000b */
.L_x_2:
[----:B------:R-:W-:Y:S01]  /*0490*/  MOV R3, UR6 ;  /* 0x0000000600037c02 */ /* 0x000fe20008000f00 */
[----:B------:R-:W-:-:S04]  /*04a0*/  IMAD.U32 R2, RZ, RZ, UR5 ;  /* 0x00000005ff027e24 */ /* 0x000fc8000f8e00ff */
[----:B------:R-:W-:-:S05]  /*04b0*/  IMAD.WIDE R2, R15, 0x4, R2 ;  /* 0x000000040f027825 */ /* 0x000fca00078e0202 */
[----:B0-----:R-:W2:Y:S04]  /*04c0*/  LDG.E R22, desc[UR8][R2.64+-0x20] ;  /* 0xffffe00802167981 */ /* 0x001ea8000c1e1900 */
[----:B------:R-:W2:Y:S04]  /*04d0*/  LDG.E R23, desc[UR8][R2.64+-0x1c] ;  /* 0xffffe40802177981 */ /* 0x000ea8000c1e1900 */
[----:B------:R-:W3:Y:S04]  /*04e0*/  LDG.E R24, desc[UR8][R2.64+-0x18] ;  /* 0xffffe80802187981 */ /* 0x000ee8000c1e1900 */
[----:B------:R-:W3:Y:S04]  /*04f0*/  LDG.E R25, desc[UR8][R2.64+-0x14] ;  /* 0xffffec0802197981 */ /* 0x000ee8000c1e1900 */
[----:B------:R-:W4:Y:S04]  /*0500*/  LDG.E R20, desc[UR8][R2.64+-0x10] ;  /* 0xfffff00802147981 */ /* 0x000f28000c1e1900 */
[----:B------:R-:W4:Y:S04]  /*0510*/  LDG.E R21, desc[UR8][R2.64+-0xc] ;  /* 0xfffff40802157981 */ /* 0x000f28000c1e1900 */
[----:B------:R-:W5:Y:S04]  /*0520*/  LDG.E R18, desc[UR8][R2.64+-0x8] ;  /* 0xfffff80802127981 */ /* 0x000f68000c1e1900 */
[----:B------:R-:W5:Y:S04]  /*0530*/  LDG.E R19, desc[UR8][R2.64+-0x4] ;  /* 0xfffffc0802137981 */ /* 0x000f68000c1e1900 */
[----:B------:R-:W5:Y:S04]  /*0540*/  LDG.E R26, desc[UR8][R2.64+0x10] ;  /* 0x00001008021a7981 */ /* 0x000f68000c1e1900 */
[----:B------:R-:W5:Y:S01]  /*0550*/  LDG.E R27, desc[UR8][R2.64+0x1c] ;  /* 0x00001c08021b7981 */ /* 0x000f62000c1e1900 */
[----:B--2---:R-:W-:-:S03]  /*0560*/  FMNMX3 R23, R13, R22, R23, !PT ;  /* 0x000000160d177276 */ /* 0x004fc60007800017 */
[----:B------:R-:W2:Y:S04]  /*0570*/  LDG.E R13, desc[UR8][R2.64] ;  /* 0x00000008020d7981 */ /* 0x000ea8000c1e1900 */
[----:B------:R-:W2:Y:S01]  /*0580*/  LDG.E R22, desc[UR8][R2.64+0x4] ;  /* 0x0000040802167981 */ /* 0x000ea2000c1e1900 */
[----:B---3--:R-:W-:-:S03]  /*0590*/  FMNMX3 R25, R23, R24, R25, !PT ;  /* 0x0000001817197276 */ /* 0x008fc60007800019 */
[----:B------:R-:W3:Y:S04]  /*05a0*/  LDG.E R24, desc[UR8][R2.64+0x8] ;  /* 0x0000080802187981 */ /* 0x000ee8000c1e1900 */
[----:B------:R-:W3:Y:S01]  /*05b0*/  LDG.E R23, desc[UR8][R2.64+0xc] ;  /* 0x00000c0802177981 */ /* 0x000ee2000c1e1900 */
[----:B----4-:R-:W-:-:S03]  /*05c0*/  FMNMX3 R25, R25, R20, R21, !PT ;  /* 0x0000001419197276 */ /* 0x010fc60007800015 */
[----:B------:R-:W4:Y:S04]  /*05d0*/  LDG.E R21, desc[UR8][R2.64+0x14] ;  /* 0x0000140802157981 */ /* 0x000f28000c1e1900 */
[----:B------:R-:W4:Y:S01]  /*05e0*/  LDG.E R20, desc[UR8][R2.64+0x18] ;  /* 0x0000180802147981 */ /* 0x000f22000c1e1900 */
[----:B------:R-:W-:Y:S01]  /*05f0*/  VIADD R14, R14, 0x10 ;  /* 0x000000100e0e7836 */ /* 0x000fe20000000000 */
[----:B-----5:R-:W-:-:S04]  /*0600*/  FMNMX3 R18, R25, R18, R19, !PT ;  /* 0x0000001219127276 */ /* 0x020fc80007800013 */
[----:B------:R-:W-:Y:S01]  /*0610*/  ISETP.NE.AND P2, PT, R14, RZ, PT ;  /* 0x000000ff0e00720c */ /* 0x000fe20003f45270 */
[----:B------:R-:W-:Y:S01]  /*0620*/  VIADD R15, R15, 0x10 ;  /* 0x000000100f0f7836 */ /* 0x000fe20000000000 */
[----:B--2---:R-:W-:-:S04]  /*0630*/  FMNMX3 R13, R18, R13, R22, !PT ;  /* 0x0000000d120d7276 */ /* 0x004fc80007800016 */
[----:B---3--:R-:W-:-:S04]  /*0640*/  FMNMX3 R13, R13, R24, R23, !PT ;  /* 0x000000180d0d7276 */ /* 0x008fc80007800017 */
[----:B----4-:R-:W-:-:S04]  /*0650*/  FMNMX3 R13, R13, R26, R21, !PT ;  /* 0x0000001a0d0d7276 */ /* 0x010fc80007800015 */
[----:B------:R-:W-:Y:S01]  /*0660*/  FMNMX3 R13, R13, R20, R27, !PT ;  /* 0x000000140d0d7276 */ /* 0x000fe2000780001b */
[----:B------:R-:W-:Y:S06]  /*0670*/  @P2 BRA `(.L_x_2) ;  /* 0xfffffffc00842947 */ /* 0x000fec000383ffff */
[----:B------:R-:W-:-:S07]  /*0680*/  IMAD.MOV.U32 R15, RZ, RZ, R8 ;  /* 0x000000ffff0f7224 */ /* 0x000fce00078e0008 */
.L_x_1:
[----:B------:R-:W-:-:S13]  /*0690*/  ISETP.NE.AND P2, PT, R16, RZ, PT ;  /* 0x000000ff1000720c */ /* 0x000fda0003f45270 */
[----:B------:R-:W-:Y:S05]  /*06a0*/  @!P2 BRA `(.L_x_3) ;  /* 0x0000000000b0a947 */ /* 0x000fea0003800000 */
[----:B------:R-:W-:Y:S01]  /*06b0*/  ISETP.NE.AND P2, PT, R17, RZ, PT ;  /* 0x000000ff1100720c */ /* 0x000fe20003f45270 */
[----:B------:R-:W-:-:S12]  /*06c0*/  @!P0 BRA `(.L_x_4) ;  /* 0x0000000000408947 */ /* 0x000fd80003800000 */
[----:B------:R-:W1:Y:S01]  /*06d0*/  LDC.64 R2, c[0x0][0x380] ;  /* 0x0000e000ff027b82 */ /* 0x000e620000000a00 */
[----:B------:R-:W-:-:S04]  /*06e0*/  IMAD.IADD R19, R12, 0x1, R15 ;  /* 0x000000010c137824 */ /* 0x000fc800078e020f */
[----:B-1----:R-:W-:-:S05]  /*06f0*/  IMAD.WIDE R2, R19, 0x4, R2 ;  /* 0x0000000413027825 */ /* 0x002fca00078e0202 */
[----:B0-----:R-:W2:Y:S04]  /*0700*/  LDG.E R14, desc[UR8][R2.64] ;  /* 0x00000008020e7981 */ /* 0x001ea8000c1e1900 */
[----:B------:R-:W2:Y:S04]  /*0710*/  LDG.E R18, desc[UR8][R2.64+0x4] ;  /* 0x0000040802127981 */ /* 0x000ea8000c1e1900 */
[----:B------:R-:W3:Y:S04]  /*0720*/  LDG.E R19, desc[UR8][R2.64+0x8] ;  /* 0x0000080802137981 */ /* 0x000ee8000c1e1900 */
[----:B------:R-:W3:Y:S04]  /*0730*/  LDG.E R20, desc[UR8][R2.64+0xc] ;  /* 0x00000c0802147981 */ /* 0x000ee8000c1e1900 */
[----:B------:R-:W4:Y:S04]  /*0740*/  LDG.E R21, desc[UR8][R2.64+0x10] ;  /* 0x0000100802157981 */ /* 0x000f28000c1e1900 */
[----:B------:R-:W4:Y:S04]  /*0750*/  LDG.E R22, desc[UR8][R2.64+0x14] ;  /* 0x0000140802167981 */ /* 0x000f28000c1e1900 */
[----:B------:R-:W5:Y:S04]  /*0760*/  LDG.E R23, desc[UR8][R2.64+0x18] ;  /* 0x0000180802177981 */ /* 0x000f68000c1e1900 */
[----:B------:R-:W5:Y:S01]  /*0770*/  LDG.E R24, desc[UR8][R2.64+0x1c] ;  /* 0x00001c0802187981 */ /* 0x000f62000c1e1900 */
[----:B------:R-:W-:-:S02]  /*0780*/  IADD3 R15, PT, PT, R15, 0x8, RZ ;  /* 0x000000080f0f7810 */ /* 0x000fc40007ffe0ff */
[----:B--2---:R-:W-:-:S04]  /*0790*/  FMNMX3 R14, R13, R14, R18, !PT ;  /* 0x0000000e0d0e7276 */ /* 0x004fc80007800012 */
[----:B---3--:R-:W-:-:S04]  /*07a0*/  FMNMX3 R14, R14, R19, R20, !PT ;  /* 0x000000130e0e7276 */ /* 0x008fc80007800014 */
[----:B----4-:R-:W-:-:S04]  /*07b0*/  FMNMX3 R14, R14, R21, R22, !PT ;  /* 0x000000150e0e7276 */ /* 0x010fc80007800016 */
[----:B-----5:R-:W-:-:S07]  /*07c0*/  FMNMX3 R13, R14, R23, R24, !PT ;  /* 0x000000170e0d7276 */ /* 0x020fce0007800018 */
.L_x_4:
        /* <DEDUP_REMOVED lines=9> */
[----:B------:R-:W3:Y:S01]  /*0860*/  LDG.E R19, desc[UR8][R2.64+0xc] ;  /* 0x00000c0802137981 */ /* 0x000ee2000c1e1900 */
[----:B------:R-:W-:Y:S01]  /*0870*/  VIADD R15, R15, 0x4 ;  /* 0x000000040f0f7836 */ /* 0x000fe20000000000 */
[----:B--2---:R-:W-:-:S04]  /*0880*/  FMNMX3 R13, R13, R14, R18, !PT ;  /* 0x0000000e0d0d7276 */ /* 0x004fc80007800012 */
[----:B---3--:R-:W-:-:S07]  /*0890*/  FMNMX3 R13, R13, R20, R19, !PT ;  /* 0x000000140d0d7276 */ /* 0x008fce0007800013 */
.L_x_5:
[----:B------:R-:W-:Y:S05]  /*08a0*/  @!P2 BRA `(.L_x_3) ;  /* 0x000000000030a947 */ /* 0x000fea0003800000 */
[----:B------:R-:W1:Y:S01]  /*08b0*/  LDC.64 R2, c[0x0][0x380] ;  /* 0x0000e000ff027b82 */ /* 0x000e620000000a00 */
[----:B------:R-:W-:-:S04]  /*08c0*/  IMAD.IADD R15, R12, 0x1, R15 ;  /* 0x000000010c0f7824 */ /* 0x000fc800078e020f */
[----:B-1----:R-:W-:-:S05]  /*08d0*/  IMAD.WIDE R2, R15, 0x4, R2 ;  /* 0x000000040f027825 */ /* 0x002fca00078e0202 */
[----:B0-----:R-:W2:Y:S01]  /*08e0*/  LDG.E R12, desc[UR8][R2.64] ;  /* 0x00000008020c7981 */ /* 0x001ea2000c1e1900 */
[----:B------:R-:W-:Y:S02]  /*08f0*/  ISETP.NE.AND P2, PT, R10, 0x1, PT ;  /* 0x000000010a00780c */ /* 0x000fe40003f45270 */
[----:B--2---:R-:W-:-:S11]  /*0900*/  FMNMX R13, R13, R12, !PT ;  /* 0x0000000c0d0d7209 */ /* 0x004fd60007800000 */
[----:B------:R-:W-:Y:S05]  /*0910*/  @!P2 BRA `(.L_x_3) ;  /* 0x000000000014a947 */ /* 0x000fea0003800000 */
[----:B------:R-:W-:Y:S01]  /*0920*/  ISETP.NE.AND P2, PT, R10, 0x2, PT ;  /* 0x000000020a00780c */ /* 0x000fe20003f45270 */
[----:B------:R-:W2:-:S12]  /*0930*/  LDG.E R12, desc[UR8][R2.64+0x4] ;  /* 0x00000408020c7981 */ /* 0x000e98000c1e1900 */
[----:B------:R-:W3:Y:S01]  /*0940*/  @P2 LDG.E R14, desc[UR8][R2.64+0x8] ;  /* 0x00000808020e2981 */ /* 0x000ee2000c1e1900 */
[----:B--2---:R-:W-:-:S04]  /*0950*/  FMNMX R13, R13, R12, !PT ;  /* 0x0000000c0d0d7209 */ /* 0x004fc80007800000 */
[----:B---3--:R-:W-:-:S07]  /*0960*/  @P2 FMNMX R13, R13, R14, !PT ;  /* 0x0000000e0d0d2209 */ /* 0x008fce0007800000 */
.L_x_3:
[----:B------:R-:W-:Y:S05]  /*0970*/  BRA.U UP1, `(.L_x_6) ;  /* 0xfffffff901987547 */ /* 0x000fea000b83ffff */
.L_x_0:
[----:B------:R-:W1:Y:S01]  /*0980*/  LDC.64 R2, c[0x0][0x388] ;  /* 0x0000e200ff027b82 */ /* 0x000e620000000a00 */
[----:B------:R-:W-:-:S04]  /*0990*/  IMAD R5, R6, R0, R5 ;  /* 0x0000000006057224 */ /* 0x000fc800078e0205 */
[----:B------:R-:W-:-:S04]  /*09a0*/  IMAD R5, R0, R5, R4 ;  /* 0x0000000500057224 */ /* 0x000fc800078e0204 */
[----:B-1----:R-:W-:-:S05]  /*09b0*/  IMAD.WIDE R2, R5, 0x4, R2 ;  /* 0x0000000405027825 */ /* 0x002fca00078e0202 */
[----:B0-----:R-:W-:Y:S01]  /*09c0*/  STG.E desc[UR8][R2.64], R13 ;  /* 0x0000000d02007986 */ /* 0x001fe2000c101908 */
[----:B------:R-:W-:Y:S05]  /*09d0*/  EXIT ;  /* 0x000000000000794d */ /* 0x000fea0003800000 */
.L_x_7:
[----:B------:R-:W-:-:S00]  /*09e0*/  BRA `(.L_x_7) ;  /* 0xfffffffc00fc7947 */ /* 0x000fc0000383ffff */
[----:B------:R-:W-:-:S00]  /*09f0*/  NOP ;  /* 0x0000000000007918 */ /* 0x000fc00000000000 */
        /* <DEDUP_REMOVED lines=8> */
.L_x_8:


//--------------------- .nv.shared.reserved.0     --------------------------
	.section	.nv.shared.reserved.0,"aw",@nobits
	.weak		__nv_reservedSMEM_offset_0_alias
	.size		__nv_reservedSMEM_offset_0_alias, 0, 64
	.other		__nv_reservedSMEM_offset_0_alias,@"STO_CUDA_RESERVED_SHARED STV_DEFAULT"
__nv_reservedSMEM_offset_0_alias:
	.zero		0
	.zero		64


//--------------------- .nv.constant0._Z16maxPoolingKernelPfS_iii --------------------------
	.section	.nv.constant0._Z16maxPoolingKernelPfS_iii,"a",@progbits
	.sectionflags	@""
	.align	4
.nv.constant0._Z16maxPoolingKernelPfS_iii:
	.zero		924


//--------------------- SYMBOLS --------------------------

	.type		.nv.reservedSmem.offset0,@object
	.size		.nv.reservedSmem.offset0,0x4
